//
// Generated by NVIDIA NVVM Compiler
//
// Compiler Build ID: CL-36424714
// Cuda compilation tools, release 13.0, V13.0.88
// Based on NVVM 20.0.0
//

.version 9.0
.target sm_100
.address_size 64

	// .globl	_Z4initjP17curandStateXORWOW
.global .align 4 .b8 precalc_xorwow_matrix[102400];
.global .align 4 .b8 precalc_xorwow_offset_matrix[102400];
.global .align 4 .b8 mrg32k3aM1[2304];
.global .align 4 .b8 mrg32k3aM2[2304];
.global .align 4 .b8 mrg32k3aM1SubSeq[2016];
.global .align 4 .b8 mrg32k3aM2SubSeq[2016];
.global .align 4 .b8 mrg32k3aM1Seq[2304];
.global .align 4 .b8 mrg32k3aM2Seq[2304];
.const .align 8 .b8 __cr_lgamma_table[72];

.visible .entry _Z4initjP17curandStateXORWOW(
	.param .u32 _Z4initjP17curandStateXORWOW_param_0,
	.param .u64 .ptr .align 1 _Z4initjP17curandStateXORWOW_param_1
)
{
	.reg .pred 	%p<24>;
	.reg .b32 	%r<406>;
	.reg .b64 	%rd<18>;

	ld.param.u32 	%r182, [_Z4initjP17curandStateXORWOW_param_0];
	ld.param.u64 	%rd8, [_Z4initjP17curandStateXORWOW_param_1];
	cvta.to.global.u64 	%rd9, %rd8;
	mov.u32 	%r183, %ctaid.x;
	cvt.u64.u32 	%rd17, %r183;
	mul.wide.u32 	%rd10, %r183, 48;
	add.s64 	%rd2, %rd9, %rd10;
	xor.b32  	%r184, %r182, -1429050551;
	mul.lo.s32 	%r185, %r184, 1099087573;
	add.s32 	%r186, %r185, -638133224;
	add.s32 	%r187, %r185, 123456789;
	st.global.v2.u32 	[%rd2], {%r186, %r187};
	xor.b32  	%r188, %r185, 362436069;
	mov.b32 	%r189, -123459836;
	st.global.v2.u32 	[%rd2+8], {%r188, %r189};
	add.s32 	%r190, %r185, 5783321;
	mov.b32 	%r191, -589760388;
	st.global.v2.u32 	[%rd2+16], {%r191, %r190};
	setp.eq.s32 	%p1, %r183, 0;
	@%p1 bra 	$L__BB0_42;
	mov.b32 	%r312, 0;
	mov.u64 	%rd12, precalc_xorwow_matrix;
$L__BB0_2:
	and.b64  	%rd4, %rd17, 3;
	setp.eq.s64 	%p2, %rd4, 0;
	@%p2 bra 	$L__BB0_41;
	mul.wide.u32 	%rd11, %r312, 3200;
	add.s64 	%rd5, %rd12, %rd11;
	cvt.u32.u64 	%r2, %rd4;
	mov.b32 	%r313, 0;
$L__BB0_4:
	mov.b32 	%r326, 0;
	mov.u32 	%r327, %r326;
	mov.u32 	%r328, %r326;
	mov.u32 	%r329, %r326;
	mov.u32 	%r330, %r326;
	mov.u32 	%r319, %r326;
$L__BB0_5:
	mul.wide.u32 	%rd13, %r319, 4;
	add.s64 	%rd14, %rd2, %rd13;
	ld.global.u32 	%r10, [%rd14+4];
	shl.b32 	%r11, %r319, 5;
	mov.b32 	%r325, 0;
$L__BB0_6:
	.pragma "nounroll";
	shr.u32 	%r196, %r10, %r325;
	and.b32  	%r197, %r196, 1;
	setp.eq.b32 	%p3, %r197, 1;
	not.pred 	%p4, %p3;
	add.s32 	%r198, %r11, %r325;
	mul.lo.s32 	%r199, %r198, 5;
	mul.wide.u32 	%rd15, %r199, 4;
	add.s64 	%rd6, %rd5, %rd15;
	@%p4 bra 	$L__BB0_8;
	ld.global.u32 	%r200, [%rd6];
	xor.b32  	%r330, %r330, %r200;
	ld.global.u32 	%r201, [%rd6+4];
	xor.b32  	%r329, %r329, %r201;
	ld.global.u32 	%r202, [%rd6+8];
	xor.b32  	%r328, %r328, %r202;
	ld.global.u32 	%r203, [%rd6+12];
	xor.b32  	%r327, %r327, %r203;
	ld.global.u32 	%r204, [%rd6+16];
	xor.b32  	%r326, %r326, %r204;
$L__BB0_8:
	and.b32  	%r206, %r196, 2;
	setp.eq.s32 	%p5, %r206, 0;
	@%p5 bra 	$L__BB0_10;
	ld.global.u32 	%r207, [%rd6+20];
	xor.b32  	%r330, %r330, %r207;
	ld.global.u32 	%r208, [%rd6+24];
	xor.b32  	%r329, %r329, %r208;
	ld.global.u32 	%r209, [%rd6+28];
	xor.b32  	%r328, %r328, %r209;
	ld.global.u32 	%r210, [%rd6+32];
	xor.b32  	%r327, %r327, %r210;
	ld.global.u32 	%r211, [%rd6+36];
	xor.b32  	%r326, %r326, %r211;
$L__BB0_10:
	and.b32  	%r213, %r196, 4;
	setp.eq.s32 	%p6, %r213, 0;
	@%p6 bra 	$L__BB0_12;
	ld.global.u32 	%r214, [%rd6+40];
	xor.b32  	%r330, %r330, %r214;
	ld.global.u32 	%r215, [%rd6+44];
	xor.b32  	%r329, %r329, %r215;
	ld.global.u32 	%r216, [%rd6+48];
	xor.b32  	%r328, %r328, %r216;
	ld.global.u32 	%r217, [%rd6+52];
	xor.b32  	%r327, %r327, %r217;
	ld.global.u32 	%r218, [%rd6+56];
	xor.b32  	%r326, %r326, %r218;
$L__BB0_12:
	and.b32  	%r220, %r196, 8;
	setp.eq.s32 	%p7, %r220, 0;
	@%p7 bra 	$L__BB0_14;
	ld.global.u32 	%r221, [%rd6+60];
	xor.b32  	%r330, %r330, %r221;
	ld.global.u32 	%r222, [%rd6+64];
	xor.b32  	%r329, %r329, %r222;
	ld.global.u32 	%r223, [%rd6+68];
	xor.b32  	%r328, %r328, %r223;
	ld.global.u32 	%r224, [%rd6+72];
	xor.b32  	%r327, %r327, %r224;
	ld.global.u32 	%r225, [%rd6+76];
	xor.b32  	%r326, %r326, %r225;
$L__BB0_14:
	and.b32  	%r227, %r196, 16;
	setp.eq.s32 	%p8, %r227, 0;
	@%p8 bra 	$L__BB0_16;
	ld.global.u32 	%r228, [%rd6+80];
	xor.b32  	%r330, %r330, %r228;
	ld.global.u32 	%r229, [%rd6+84];
	xor.b32  	%r329, %r329, %r229;
	ld.global.u32 	%r230, [%rd6+88];
	xor.b32  	%r328, %r328, %r230;
	ld.global.u32 	%r231, [%rd6+92];
	xor.b32  	%r327, %r327, %r231;
	ld.global.u32 	%r232, [%rd6+96];
	xor.b32  	%r326, %r326, %r232;
$L__BB0_16:
	and.b32  	%r234, %r196, 32;
	setp.eq.s32 	%p9, %r234, 0;
	@%p9 bra 	$L__BB0_18;
	ld.global.u32 	%r235, [%rd6+100];
	xor.b32  	%r330, %r330, %r235;
	ld.global.u32 	%r236, [%rd6+104];
	xor.b32  	%r329, %r329, %r236;
	ld.global.u32 	%r237, [%rd6+108];
	xor.b32  	%r328, %r328, %r237;
	ld.global.u32 	%r238, [%rd6+112];
	xor.b32  	%r327, %r327, %r238;
	ld.global.u32 	%r239, [%rd6+116];
	xor.b32  	%r326, %r326, %r239;
$L__BB0_18:
	and.b32  	%r241, %r196, 64;
	setp.eq.s32 	%p10, %r241, 0;
	@%p10 bra 	$L__BB0_20;
	ld.global.u32 	%r242, [%rd6+120];
	xor.b32  	%r330, %r330, %r242;
	ld.global.u32 	%r243, [%rd6+124];
	xor.b32  	%r329, %r329, %r243;
	ld.global.u32 	%r244, [%rd6+128];
	xor.b32  	%r328, %r328, %r244;
	ld.global.u32 	%r245, [%rd6+132];
	xor.b32  	%r327, %r327, %r245;
	ld.global.u32 	%r246, [%rd6+136];
	xor.b32  	%r326, %r326, %r246;
$L__BB0_20:
	and.b32  	%r248, %r196, 128;
	setp.eq.s32 	%p11, %r248, 0;
	@%p11 bra 	$L__BB0_22;
	ld.global.u32 	%r249, [%rd6+140];
	xor.b32  	%r330, %r330, %r249;
	ld.global.u32 	%r250, [%rd6+144];
	xor.b32  	%r329, %r329, %r250;
	ld.global.u32 	%r251, [%rd6+148];
	xor.b32  	%r328, %r328, %r251;
	ld.global.u32 	%r252, [%rd6+152];
	xor.b32  	%r327, %r327, %r252;
	ld.global.u32 	%r253, [%rd6+156];
	xor.b32  	%r326, %r326, %r253;
$L__BB0_22:
	and.b32  	%r255, %r196, 256;
	setp.eq.s32 	%p12, %r255, 0;
	@%p12 bra 	$L__BB0_24;
	ld.global.u32 	%r256, [%rd6+160];
	xor.b32  	%r330, %r330, %r256;
	ld.global.u32 	%r257, [%rd6+164];
	xor.b32  	%r329, %r329, %r257;
	ld.global.u32 	%r258, [%rd6+168];
	xor.b32  	%r328, %r328, %r258;
	ld.global.u32 	%r259, [%rd6+172];
	xor.b32  	%r327, %r327, %r259;
	ld.global.u32 	%r260, [%rd6+176];
	xor.b32  	%r326, %r326, %r260;
$L__BB0_24:
	and.b32  	%r262, %r196, 512;
	setp.eq.s32 	%p13, %r262, 0;
	@%p13 bra 	$L__BB0_26;
	ld.global.u32 	%r263, [%rd6+180];
	xor.b32  	%r330, %r330, %r263;
	ld.global.u32 	%r264, [%rd6+184];
	xor.b32  	%r329, %r329, %r264;
	ld.global.u32 	%r265, [%rd6+188];
	xor.b32  	%r328, %r328, %r265;
	ld.global.u32 	%r266, [%rd6+192];
	xor.b32  	%r327, %r327, %r266;
	ld.global.u32 	%r267, [%rd6+196];
	xor.b32  	%r326, %r326, %r267;
$L__BB0_26:
	and.b32  	%r269, %r196, 1024;
	setp.eq.s32 	%p14, %r269, 0;
	@%p14 bra 	$L__BB0_28;
	ld.global.u32 	%r270, [%rd6+200];
	xor.b32  	%r330, %r330, %r270;
	ld.global.u32 	%r271, [%rd6+204];
	xor.b32  	%r329, %r329, %r271;
	ld.global.u32 	%r272, [%rd6+208];
	xor.b32  	%r328, %r328, %r272;
	ld.global.u32 	%r273, [%rd6+212];
	xor.b32  	%r327, %r327, %r273;
	ld.global.u32 	%r274, [%rd6+216];
	xor.b32  	%r326, %r326, %r274;
$L__BB0_28:
	and.b32  	%r276, %r196, 2048;
	setp.eq.s32 	%p15, %r276, 0;
	@%p15 bra 	$L__BB0_30;
	ld.global.u32 	%r277, [%rd6+220];
	xor.b32  	%r330, %r330, %r277;
	ld.global.u32 	%r278, [%rd6+224];
	xor.b32  	%r329, %r329, %r278;
	ld.global.u32 	%r279, [%rd6+228];
	xor.b32  	%r328, %r328, %r279;
	ld.global.u32 	%r280, [%rd6+232];
	xor.b32  	%r327, %r327, %r280;
	ld.global.u32 	%r281, [%rd6+236];
	xor.b32  	%r326, %r326, %r281;
$L__BB0_30:
	and.b32  	%r283, %r196, 4096;
	setp.eq.s32 	%p16, %r283, 0;
	@%p16 bra 	$L__BB0_32;
	ld.global.u32 	%r284, [%rd6+240];
	xor.b32  	%r330, %r330, %r284;
	ld.global.u32 	%r285, [%rd6+244];
	xor.b32  	%r329, %r329, %r285;
	ld.global.u32 	%r286, [%rd6+248];
	xor.b32  	%r328, %r328, %r286;
	ld.global.u32 	%r287, [%rd6+252];
	xor.b32  	%r327, %r327, %r287;
	ld.global.u32 	%r288, [%rd6+256];
	xor.b32  	%r326, %r326, %r288;
$L__BB0_32:
	and.b32  	%r290, %r196, 8192;
	setp.eq.s32 	%p17, %r290, 0;
	@%p17 bra 	$L__BB0_34;
	ld.global.u32 	%r291, [%rd6+260];
	xor.b32  	%r330, %r330, %r291;
	ld.global.u32 	%r292, [%rd6+264];
	xor.b32  	%r329, %r329, %r292;
	ld.global.u32 	%r293, [%rd6+268];
	xor.b32  	%r328, %r328, %r293;
	ld.global.u32 	%r294, [%rd6+272];
	xor.b32  	%r327, %r327, %r294;
	ld.global.u32 	%r295, [%rd6+276];
	xor.b32  	%r326, %r326, %r295;
$L__BB0_34:
	and.b32  	%r297, %r196, 16384;
	setp.eq.s32 	%p18, %r297, 0;
	@%p18 bra 	$L__BB0_36;
	ld.global.u32 	%r298, [%rd6+280];
	xor.b32  	%r330, %r330, %r298;
	ld.global.u32 	%r299, [%rd6+284];
	xor.b32  	%r329, %r329, %r299;
	ld.global.u32 	%r300, [%rd6+288];
	xor.b32  	%r328, %r328, %r300;
	ld.global.u32 	%r301, [%rd6+292];
	xor.b32  	%r327, %r327, %r301;
	ld.global.u32 	%r302, [%rd6+296];
	xor.b32  	%r326, %r326, %r302;
$L__BB0_36:
	and.b32  	%r304, %r196, 32768;
	setp.eq.s32 	%p19, %r304, 0;
	@%p19 bra 	$L__BB0_38;
	ld.global.u32 	%r305, [%rd6+300];
	xor.b32  	%r330, %r330, %r305;
	ld.global.u32 	%r306, [%rd6+304];
	xor.b32  	%r329, %r329, %r306;
	ld.global.u32 	%r307, [%rd6+308];
	xor.b32  	%r328, %r328, %r307;
	ld.global.u32 	%r308, [%rd6+312];
	xor.b32  	%r327, %r327, %r308;
	ld.global.u32 	%r309, [%rd6+316];
	xor.b32  	%r326, %r326, %r309;
$L__BB0_38:
	add.s32 	%r325, %r325, 16;
	setp.ne.s32 	%p20, %r325, 32;
	@%p20 bra 	$L__BB0_6;
	mad.lo.s32 	%r310, %r319, -31, %r11;
	add.s32 	%r319, %r310, 1;
	setp.ne.s32 	%p21, %r319, 5;
	@%p21 bra 	$L__BB0_5;
	st.global.u32 	[%rd2+4], %r330;
	st.global.u32 	[%rd2+8], %r329;
	st.global.u32 	[%rd2+12], %r328;
	st.global.u32 	[%rd2+16], %r327;
	st.global.u32 	[%rd2+20], %r326;
	add.s32 	%r313, %r313, 1;
	setp.lt.u32 	%p22, %r313, %r2;
	@%p22 bra 	$L__BB0_4;
$L__BB0_41:
	shr.u64 	%rd7, %rd17, 2;
	add.s32 	%r312, %r312, 1;
	setp.gt.u64 	%p23, %rd17, 3;
	mov.u64 	%rd17, %rd7;
	@%p23 bra 	$L__BB0_2;
$L__BB0_42:
	mov.b32 	%r311, 0;
	st.global.v2.u32 	[%rd2+24], {%r311, %r311};
	st.global.u32 	[%rd2+32], %r311;
	mov.b64 	%rd16, 0;
	st.global.u64 	[%rd2+40], %rd16;
	ret;

}
	// .globl	_Z7randomsP17curandStateXORWOWPj
.visible .entry _Z7randomsP17curandStateXORWOWPj(
	.param .u64 .ptr .align 1 _Z7randomsP17curandStateXORWOWPj_param_0,
	.param .u64 .ptr .align 1 _Z7randomsP17curandStateXORWOWPj_param_1
)
{
	.reg .b32 	%r<22>;
	.reg .b64 	%rd<9>;

	ld.param.u64 	%rd1, [_Z7randomsP17curandStateXORWOWPj_param_0];
	ld.param.u64 	%rd2, [_Z7randomsP17curandStateXORWOWPj_param_1];
	cvta.to.global.u64 	%rd3, %rd2;
	cvta.to.global.u64 	%rd4, %rd1;
	mov.u32 	%r1, %ctaid.x;
	mul.wide.u32 	%rd5, %r1, 48;
	add.s64 	%rd6, %rd4, %rd5;
	ld.global.v2.u32 	{%r2, %r3}, [%rd6];
	shr.u32 	%r4, %r3, 2;
	xor.b32  	%r5, %r4, %r3;
	ld.global.v2.u32 	{%r6, %r7}, [%rd6+8];
	ld.global.v2.u32 	{%r8, %r9}, [%rd6+16];
	st.global.v2.u32 	[%rd6+8], {%r7, %r8};
	shl.b32 	%r10, %r9, 4;
	shl.b32 	%r11, %r5, 1;
	xor.b32  	%r12, %r11, %r10;
	xor.b32  	%r13, %r12, %r5;
	xor.b32  	%r14, %r13, %r9;
	st.global.v2.u32 	[%rd6+16], {%r9, %r14};
	add.s32 	%r15, %r2, 362437;
	st.global.v2.u32 	[%rd6], {%r15, %r6};
	add.s32 	%r16, %r14, %r15;
	shr.u32 	%r17, %r16, 5;
	mul.hi.u32 	%r18, %r17, 175921861;
	shr.u32 	%r19, %r18, 7;
	mul.lo.s32 	%r20, %r19, 100000;
	sub.s32 	%r21, %r16, %r20;
	mul.wide.u32 	%rd7, %r1, 4;
	add.s64 	%rd8, %rd3, %rd7;
	st.global.u32 	[%rd8], %r21;
	ret;

}


// ===== COMPILED SASS (sm_100) =====

	.target	sm_100

	.elftype	@"ET_EXEC"


//--------------------- .note.nv.tkinfo           --------------------------
	.section	.note.nv.tkinfo,"",@"SHT_NOTE"
	.sectionflags	@"SHF_NOTE_NV_TKINFO"
	.tkinfo
        /*0018*/ 	.word	0x00000002
        /*0030*/ 	.string	""
        /*0030*/ 	.string	"ptxas"
        /*0030*/ 	.string	"Cuda compilation tools, release 13.0, V13.0.88"
        /*0030*/ 	.string	"Build cuda_13.0.r13.0/compiler.36424714_0"
        /*0030*/ 	.string	"-arch sm_100 -m 64 "



//--------------------- .note.nv.cuinfo           --------------------------
	.section	.note.nv.cuinfo,"",@"SHT_NOTE"
	.sectionflags	@"SHF_NOTE_NV_CUINFO"
        /*0018*/ 	.short	0x0002
        /*001a*/ 	.short	0x0064
        /*001c*/ 	.short	0x0082
	.zero		2


//--------------------- .nv.info                  --------------------------
	.section	.nv.info,"",@"SHT_CUDA_INFO"
	.align	4


	//----- nvinfo : EIATTR_REGCOUNT
	.align		4
        /*0000*/ 	.byte	0x04, 0x2f
        /*0002*/ 	.short	(.L_10 - .L_9)
	.align		4
.L_9:
        /*0004*/ 	.word	index@(_Z4initjP17curandStateXORWOW)
        /*0008*/ 	.word	0x00000020


	//----- nvinfo : EIATTR_FRAME_SIZE
	.align		4
.L_10:
        /*000c*/ 	.byte	0x04, 0x11
        /*000e*/ 	.short	(.L_12 - .L_11)
	.align		4
.L_11:
        /*0010*/ 	.word	index@(_Z4initjP17curandStateXORWOW)
        /*0014*/ 	.word	0x00000000


	//----- nvinfo : EIATTR_REGCOUNT
	.align		4
.L_12:
        /*0018*/ 	.byte	0x04, 0x2f
        /*001a*/ 	.short	(.L_14 - .L_13)
	.align		4
.L_13:
        /*001c*/ 	.word	index@(_Z7randomsP17curandStateXORWOWPj)
        /*0020*/ 	.word	0x00000016


	//----- nvinfo : EIATTR_FRAME_SIZE
	.align		4
.L_14:
        /*0024*/ 	.byte	0x04, 0x11
        /*0026*/ 	.short	(.L_16 - .L_15)
	.align		4
.L_15:
        /*0028*/ 	.word	index@(_Z7randomsP17curandStateXORWOWPj)
        /*002c*/ 	.word	0x00000000


	//----- nvinfo : EIATTR_MIN_STACK_SIZE
	.align		4
.L_16:
        /*0030*/ 	.byte	0x04, 0x12
        /*0032*/ 	.short	(.L_18 - .L_17)
	.align		4
.L_17:
        /*0034*/ 	.word	index@(_Z7randomsP17curandStateXORWOWPj)
        /*0038*/ 	.word	0x00000000


	//----- nvinfo : EIATTR_MIN_STACK_SIZE
	.align		4
.L_18:
        /*003c*/ 	.byte	0x04, 0x12
        /*003e*/ 	.short	(.L_20 - .L_19)
	.align		4
.L_19:
        /*0040*/ 	.word	index@(_Z4initjP17curandStateXORWOW)
        /*0044*/ 	.word	0x00000000
.L_20:


//--------------------- .nv.compat                --------------------------
	.section	.nv.compat,"",@"SHT_CUDA_COMPAT_INFO"
	.align	4
        /*0000*/ 	.byte	0x02, 0x09, 0x00, 0x00, 0x02, 0x02, 0x01, 0x00, 0x02, 0x05, 0x05, 0x00, 0x03, 0x07, 0x01, 0x01
        /*0010*/ 	.byte	0x02, 0x03, 0x00, 0x00, 0x02, 0x06, 0x01, 0x00, 0x04, 0x0b, 0x08, 0x00, 0x09, 0x00, 0x00, 0x00
        /*0020*/ 	.byte	0x00, 0x00, 0x00, 0x00


//--------------------- .nv.info._Z7randomsP17curandStateXORWOWPj --------------------------
	.section	.nv.info._Z7randomsP17curandStateXORWOWPj,"",@"SHT_CUDA_INFO"
	.sectionflags	@""
	.align	4


	//----- nvinfo : EIATTR_CUDA_API_VERSION
	.align		4
        /*0000*/ 	.byte	0x04, 0x37
        /*0002*/ 	.short	(.L_22 - .L_21)
.L_21:
        /*0004*/ 	.word	0x00000082


	//----- nvinfo : EIATTR_KPARAM_INFO
	.align		4
.L_22:
        /*0008*/ 	.byte	0x04, 0x17
        /*000a*/ 	.short	(.L_24 - .L_23)
.L_23:
        /*000c*/ 	.word	0x00000000
        /*0010*/ 	.short	0x0001
        /*0012*/ 	.short	0x0008
        /*0014*/ 	.byte	0x00, 0xf5, 0x21, 0x00


	//----- nvinfo : EIATTR_KPARAM_INFO
	.align		4
.L_24:
        /*0018*/ 	.byte	0x04, 0x17
        /*001a*/ 	.short	(.L_26 - .L_25)
.L_25:
        /*001c*/ 	.word	0x00000000
        /*0020*/ 	.short	0x0000
        /*0022*/ 	.short	0x0000
        /*0024*/ 	.byte	0x00, 0xf5, 0x21, 0x00


	//----- nvinfo : EIATTR_SPARSE_MMA_MASK
	.align		4
.L_26:
        /*0028*/ 	.byte	0x03, 0x50
        /*002a*/ 	.short	0x0000


	//----- nvinfo : EIATTR_MAXREG_COUNT
	.align		4
        /*002c*/ 	.byte	0x03, 0x1b
        /*002e*/ 	.short	0x00ff


	//----- nvinfo : EIATTR_MERCURY_ISA_VERSION
	.align		4
        /*0030*/ 	.byte	0x03, 0x5f
        /*0032*/ 	.short	0x0101


	//----- nvinfo : EIATTR_VRC_CTA_INIT_COUNT
	.align		4
        /*0034*/ 	.byte	0x02, 0x4a
	.zero		1
	.zero		1


	//----- nvinfo : EIATTR_EXIT_INSTR_OFFSETS
	.align		4
        /*0038*/ 	.byte	0x04, 0x1c
        /*003a*/ 	.short	(.L_28 - .L_27)


	//   ....[0]....
.L_27:
        /*003c*/ 	.word	0x000001e0


	//----- nvinfo : EIATTR_CBANK_PARAM_SIZE
	.align		4
.L_28:
        /*0040*/ 	.byte	0x03, 0x19
        /*0042*/ 	.short	0x0010


	//----- nvinfo : EIATTR_PARAM_CBANK
	.align		4
        /*0044*/ 	.byte	0x04, 0x0a
        /*0046*/ 	.short	(.L_30 - .L_29)
	.align		4
.L_29:
        /*0048*/ 	.word	index@(.nv.constant0._Z7randomsP17curandStateXORWOWPj)
        /*004c*/ 	.short	0x0380
        /*004e*/ 	.short	0x0010


	//----- nvinfo : EIATTR_SW_WAR
	.align		4
.L_30:
        /*0050*/ 	.byte	0x04, 0x36
        /*0052*/ 	.short	(.L_32 - .L_31)
.L_31:
        /*0054*/ 	.word	0x00000008
.L_32:


//--------------------- .nv.info._Z4initjP17curandStateXORWOW --------------------------
	.section	.nv.info._Z4initjP17curandStateXORWOW,"",@"SHT_CUDA_INFO"
	.sectionflags	@""
	.align	4


	//----- nvinfo : EIATTR_CUDA_API_VERSION
	.align		4
        /*0000*/ 	.byte	0x04, 0x37
        /*0002*/ 	.short	(.L_34 - .L_33)
.L_33:
        /*0004*/ 	.word	0x00000082


	//----- nvinfo : EIATTR_KPARAM_INFO
	.align		4
.L_34:
        /*0008*/ 	.byte	0x04, 0x17
        /*000a*/ 	.short	(.L_36 - .L_35)
.L_35:
        /*000c*/ 	.word	0x00000000
        /*0010*/ 	.short	0x0001
        /*0012*/ 	.short	0x0008
        /*0014*/ 	.byte	0x00, 0xf5, 0x21, 0x00


	//----- nvinfo : EIATTR_KPARAM_INFO
	.align		4
.L_36:
        /*0018*/ 	.byte	0x04, 0x17
        /*001a*/ 	.short	(.L_38 - .L_37)
.L_37:
        /*001c*/ 	.word	0x00000000
        /*0020*/ 	.short	0x0000
        /*0022*/ 	.short	0x0000
        /*0024*/ 	.byte	0x00, 0xf0, 0x11, 0x00


	//----- nvinfo : EIATTR_SPARSE_MMA_MASK
	.align		4
.L_38:
        /*0028*/ 	.byte	0x03, 0x50
        /*002a*/ 	.short	0x0000


	//----- nvinfo : EIATTR_MAXREG_COUNT
	.align		4
        /*002c*/ 	.byte	0x03, 0x1b
        /*002e*/ 	.short	0x00ff


	//----- nvinfo : EIATTR_MERCURY_ISA_VERSION
	.align		4
        /*0030*/ 	.byte	0x03, 0x5f
        /*0032*/ 	.short	0x0101


	//----- nvinfo : EIATTR_VRC_CTA_INIT_COUNT
	.align		4
        /*0034*/ 	.byte	0x02, 0x4a
	.zero		1
	.zero		1


	//----- nvinfo : EIATTR_EXIT_INSTR_OFFSETS
	.align		4
        /*0038*/ 	.byte	0x04, 0x1c
        /*003a*/ 	.short	(.L_40 - .L_39)


	//   ....[0]....
.L_39:
        /*003c*/ 	.word	0x00000ea0


	//----- nvinfo : EIATTR_CBANK_PARAM_SIZE
	.align		4
.L_40:
        /*0040*/ 	.byte	0x03, 0x19
        /*0042*/ 	.short	0x0010


	//----- nvinfo : EIATTR_PARAM_CBANK
	.align		4
        /*0044*/ 	.byte	0x04, 0x0a
        /*0046*/ 	.short	(.L_42 - .L_41)
	.align		4
.L_41:
        /*0048*/ 	.word	index@(.nv.constant0._Z4initjP17curandStateXORWOW)
        /*004c*/ 	.short	0x0380
        /*004e*/ 	.short	0x0010


	//----- nvinfo : EIATTR_SW_WAR
	.align		4
.L_42:
        /*0050*/ 	.byte	0x04, 0x36
        /*0052*/ 	.short	(.L_44 - .L_43)
.L_43:
        /*0054*/ 	.word	0x00000008
.L_44:


//--------------------- .nv.callgraph             --------------------------
	.section	.nv.callgraph,"",@"SHT_CUDA_CALLGRAPH"
	.align	4
	.sectionentsize	8
	.align		4
        /*0000*/ 	.word	0x00000000
	.align		4
        /*0004*/ 	.word	0xffffffff
	.align		4
        /*0008*/ 	.word	0x00000000
	.align		4
        /*000c*/ 	.word	0xfffffffe
	.align		4
        /*0010*/ 	.word	0x00000000
	.align		4
        /*0014*/ 	.word	0xfffffffd
	.align		4
        /*0018*/ 	.word	0x00000000
	.align		4
        /*001c*/ 	.word	0xfffffffc


//--------------------- .nv.constant4             --------------------------
	.section	.nv.constant4,"a",@progbits
	.align	8
	.align		8
.nv.constant4:
        /*0000*/ 	.dword	precalc_xorwow_matrix
	.align		8
        /*0008*/ 	.dword	precalc_xorwow_offset_matrix
	.align		8
        /*0010*/ 	.dword	mrg32k3aM1
	.align		8
        /*0018*/ 	.dword	mrg32k3aM2
	.align		8
        /*0020*/ 	.dword	mrg32k3aM1SubSeq
	.align		8
        /*0028*/ 	.dword	mrg32k3aM2SubSeq
	.align		8
        /*0030*/ 	.dword	mrg32k3aM1Seq
	.align		8
        /*0038*/ 	.dword	mrg32k3aM2Seq


//--------------------- .nv.constant3             --------------------------
	.section	.nv.constant3,"a",@progbits
	.align	8
.nv.constant3:
	.type		__cr_lgamma_table,@object
	.size		__cr_lgamma_table,(.L_8 - __cr_lgamma_table)
__cr_lgamma_table:
        /*0000*/ 	.byte	0x00, 0x00, 0x00, 0x00, 0x00, 0x00, 0x00, 0x00, 0x00, 0x00, 0x00, 0x00, 0x00, 0x00, 0x00, 0x00
        /*0010*/ 	.byte	0xef, 0x39, 0xfa, 0xfe, 0x42, 0x2e, 0xe6, 0x3f, 0x02, 0x20, 0x2a, 0xfa, 0x0b, 0xab, 0xfc, 0x3f
        /*0020*/ 	.byte	0xf9, 0x2c, 0x92, 0x7c, 0xa7, 0x6c, 0x09, 0x40, 0xc9, 0x79, 0x44, 0x3c, 0x64, 0x26, 0x13, 0x40
        /*0030*/ 	.byte	0xca, 0x01, 0xcf, 0x3a, 0x27, 0x51, 0x1a, 0x40, 0x30, 0xcc, 0x2d, 0xf3, 0xe1, 0x0c, 0x21, 0x40
        /*0040*/ 	.byte	0x0d, 0xb7, 0xfc, 0x82, 0x8e, 0x35, 0x25, 0x40
.L_8:


//--------------------- .text._Z7randomsP17curandStateXORWOWPj --------------------------
	.section	.text._Z7randomsP17curandStateXORWOWPj,"ax",@progbits
	.align	128
        .global         _Z7randomsP17curandStateXORWOWPj
        .type           _Z7randomsP17curandStateXORWOWPj,@function
        .size           _Z7randomsP17curandStateXORWOWPj,(.L_x_8 - _Z7randomsP17curandStateXORWOWPj)
        .other          _Z7randomsP17curandStateXORWOWPj,@"STO_CUDA_ENTRY STV_DEFAULT"
_Z7randomsP17curandStateXORWOWPj:
.text._Z7randomsP17curandStateXORWOWPj:
[----:B------:R-:W-:Y:S01]  /*0000*/  LDC R1, c[0x0][0x37c] ;  /* 0x0000df00ff017b82 */ /* 0x000fe20000000800 */
[----:B------:R-:W0:Y:S07]  /*0010*/  S2R R15, SR_CTAID.X ;  /* 0x00000000000f7919 */ /* 0x000e2e0000002500 */
[----:B------:R-:W0:Y:S01]  /*0020*/  LDC.64 R2, c[0x0][0x380] ;  /* 0x0000e000ff027b82 */ /* 0x000e220000000a00 */
[----:B------:R-:W1:Y:S01]  /*0030*/  LDCU.64 UR4, c[0x0][0x358] ;  /* 0x00006b00ff0477ac */ /* 0x000e620008000a00 */
[----:B0-----:R-:W-:-:S05]  /*0040*/  IMAD.WIDE.U32 R2, R15, 0x30, R2 ;  /* 0x000000300f027825 */ /* 0x001fca00078e0002 */
[----:B-1----:R-:W2:Y:S04]  /*0050*/  LDG.E.64 R8, desc[UR4][R2.64] ;  /* 0x0000000402087981 */ /* 0x002ea8000c1e1b00 */
[----:B------:R-:W3:Y:S04]  /*0060*/  LDG.E.64 R4, desc[UR4][R2.64+0x10] ;  /* 0x0000100402047981 */ /* 0x000ee8000c1e1b00 */
[----:B------:R-:W4:Y:S01]  /*0070*/  LDG.E.64 R6, desc[UR4][R2.64+0x8] ;  /* 0x0000080402067981 */ /* 0x000f22000c1e1b00 */
[----:B--2---:R-:W-:Y:S02]  /*0080*/  SHF.R.U32.HI R0, RZ, 0x2, R9 ;  /* 0x00000002ff007819 */ /* 0x004fe40000011609 */
[----:B------:R-:W-:-:S02]  /*0090*/  IADD3 R8, PT, PT, R8, 0x587c5, RZ ;  /* 0x000587c508087810 */ /* 0x000fc40007ffe0ff */
[----:B------:R-:W-:Y:S01]  /*00a0*/  LOP3.LUT R0, R0, R9, RZ, 0x3c, !PT ;  /* 0x0000000900007212 */ /* 0x000fe200078e3cff */
[----:B---3--:R-:W-:Y:S01]  /*00b0*/  IMAD.SHL.U32 R9, R5, 0x10, RZ ;  /* 0x0000001005097824 */ /* 0x008fe200078e00ff */
[----:B------:R-:W-:Y:S01]  /*00c0*/  MOV R17, R4 ;  /* 0x0000000400117202 */ /* 0x000fe20000000f00 */
[----:B------:R-:W-:Y:S01]  /*00d0*/  IMAD.MOV.U32 R18, RZ, RZ, R5 ;  /* 0x000000ffff127224 */ /* 0x000fe200078e0005 */
[----:B----4-:R-:W-:Y:S01]  /*00e0*/  MOV R16, R7 ;  /* 0x0000000700107202 */ /* 0x010fe20000000f00 */
[----:B------:R-:W-:-:S04]  /*00f0*/  IMAD.SHL.U32 R10, R0, 0x2, RZ ;  /* 0x00000002000a7824 */ /* 0x000fc800078e00ff */
[----:B------:R-:W-:Y:S01]  /*0100*/  STG.E.64 desc[UR4][R2.64+0x8], R16 ;  /* 0x0000081002007986 */ /* 0x000fe2000c101b04 */
[----:B------:R-:W-:-:S04]  /*0110*/  LOP3.LUT R10, R0, R10, R9, 0x96, !PT ;  /* 0x0000000a000a7212 */ /* 0x000fc800078e9609 */
[----:B------:R-:W-:Y:S02]  /*0120*/  LOP3.LUT R19, R10, R5, RZ, 0x3c, !PT ;  /* 0x000000050a137212 */ /* 0x000fe400078e3cff */
[----:B------:R-:W0:Y:S03]  /*0130*/  LDC.64 R10, c[0x0][0x388] ;  /* 0x0000e200ff0a7b82 */ /* 0x000e260000000a00 */
[----:B------:R-:W-:Y:S01]  /*0140*/  IMAD.IADD R0, R19, 0x1, R8 ;  /* 0x0000000113007824 */ /* 0x000fe200078e0208 */
[----:B------:R-:W-:Y:S04]  /*0150*/  STG.E.64 desc[UR4][R2.64+0x10], R18 ;  /* 0x0000101202007986 */ /* 0x000fe8000c101b04 */
[----:B------:R-:W-:-:S05]  /*0160*/  SHF.R.U32.HI R9, RZ, 0x5, R0 ;  /* 0x00000005ff097819 */ /* 0x000fca0000011600 */
[----:B------:R-:W-:-:S05]  /*0170*/  IMAD.HI.U32 R9, R9, 0xa7c5ac5, RZ ;  /* 0x0a7c5ac509097827 */ /* 0x000fca00078e00ff */
[----:B------:R-:W-:-:S05]  /*0180*/  SHF.R.U32.HI R9, RZ, 0x7, R9 ;  /* 0x00000007ff097819 */ /* 0x000fca0000011609 */
[----:B------:R-:W-:Y:S02]  /*0190*/  IMAD R13, R9, -0x186a0, R0 ;  /* 0xfffe7960090d7824 */ /* 0x000fe400078e0200 */
[----:B------:R-:W-:Y:S02]  /*01a0*/  IMAD.MOV.U32 R9, RZ, RZ, R6 ;  /* 0x000000ffff097224 */ /* 0x000fe400078e0006 */
[----:B0-----:R-:W-:-:S03]  /*01b0*/  IMAD.WIDE.U32 R4, R15, 0x4, R10 ;  /* 0x000000040f047825 */ /* 0x001fc600078e000a */
[----:B------:R-:W-:Y:S04]  /*01c0*/  STG.E.64 desc[UR4][R2.64], R8 ;  /* 0x0000000802007986 */ /* 0x000fe8000c101b04 */
[----:B------:R-:W-:Y:S01]  /*01d0*/  STG.E desc[UR4][R4.64], R13 ;  /* 0x0000000d04007986 */ /* 0x000fe2000c101904 */
[----:B------:R-:W-:Y:S05]  /*01e0*/  EXIT ;  /* 0x000000000000794d */ /* 0x000fea0003800000 */
.L_x_0:
[----:B------:R-:W-:-:S00]  /*01f0*/  BRA `(.L_x_0) ;  /* 0xfffffffc00fc7947 */ /* 0x000fc0000383ffff */
[----:B------:R-:W-:-:S00]  /*0200*/  NOP ;  /* 0x0000000000007918 */ /* 0x000fc00000000000 */
[----:B------:R-:W-:-:S00]  /*0210*/  NOP ;  /* 0x0000000000007918 */ /* 0x000fc00000000000 */
[----:B------:R-:W-:-:S00]  /*0220*/  NOP ;  /* 0x0000000000007918 */ /* 0x000fc00000000000 */
[----:B------:R-:W-:-:S00]  /*0230*/  NOP ;  /* 0x0000000000007918 */ /* 0x000fc00000000000 */
[----:B------:R-:W-:-:S00]  /*0240*/  NOP ;  /* 0x0000000000007918 */ /* 0x000fc00000000000 */
[----:B------:R-:W-:-:S00]  /*0250*/  NOP ;  /* 0x0000000000007918 */ /* 0x000fc00000000000 */
[----:B------:R-:W-:-:S00]  /*0260*/  NOP ;  /* 0x0000000000007918 */ /* 0x000fc00000000000 */
[----:B------:R-:W-:-:S00]  /*0270*/  NOP ;  /* 0x0000000000007918 */ /* 0x000fc00000000000 */
.L_x_8:


//--------------------- .text._Z4initjP17curandStateXORWOW --------------------------
	.section	.text._Z4initjP17curandStateXORWOW,"ax",@progbits
	.align	128
        .global         _Z4initjP17curandStateXORWOW
        .type           _Z4initjP17curandStateXORWOW,@function
        .size           _Z4initjP17curandStateXORWOW,(.L_x_9 - _Z4initjP17curandStateXORWOW)
        .other          _Z4initjP17curandStateXORWOW,@"STO_CUDA_ENTRY STV_DEFAULT"
_Z4initjP17curandStateXORWOW:
.text._Z4initjP17curandStateXORWOW:
[----:B------:R-:W-:Y:S01]  /*0000*/  LDC R1, c[0x0][0x37c] ;  /* 0x0000df00ff017b82 */ /* 0x000fe20000000800 */
[----:B------:R-:W0:Y:S07]  /*0010*/  S2R R13, SR_CTAID.X ;  /* 0x00000000000d7919 */ /* 0x000e2e0000002500 */
[----:B------:R-:W1:Y:S01]  /*0020*/  LDC R0, c[0x0][0x380] ;  /* 0x0000e000ff007b82 */ /* 0x000e620000000800 */
[----:B------:R-:W2:Y:S01]  /*0030*/  LDCU.64 UR6, c[0x0][0x358] ;  /* 0x00006b00ff0677ac */ /* 0x000ea20008000a00 */
[----:B------:R-:W-:-:S02]  /*0040*/  IMAD.MOV.U32 R7, RZ, RZ, -0x75bd8fc ;  /* 0xf8a42704ff077424 */ /* 0x000fc400078e00ff */
[----:B------:R-:W-:-:S04]  /*0050*/  IMAD.MOV.U32 R8, RZ, RZ, -0x23270784 ;  /* 0xdcd8f87cff087424 */ /* 0x000fc800078e00ff */
[----:B------:R-:W3:Y:S01]  /*0060*/  LDC.64 R2, c[0x0][0x388] ;  /* 0x0000e200ff027b82 */ /* 0x000ee20000000a00 */
[----:B-1----:R-:W-:-:S05]  /*0070*/  LOP3.LUT R0, R0, 0xaad26b49, RZ, 0x3c, !PT ;  /* 0xaad26b4900007812 */ /* 0x002fca00078e3cff */
[----:B------:R-:W-:Y:S01]  /*0080*/  IMAD R0, R0, 0x4182bed5, RZ ;  /* 0x4182bed500007824 */ /* 0x000fe200078e02ff */
[C---:B0-----:R-:W-:Y:S01]  /*0090*/  ISETP.NE.AND P0, PT, R13.reuse, RZ, PT ;  /* 0x000000ff0d00720c */ /* 0x041fe20003f05270 */
[----:B---3--:R-:W-:-:S03]  /*00a0*/  IMAD.WIDE.U32 R2, R13, 0x30, R2 ;  /* 0x000000300d027825 */ /* 0x008fc600078e0002 */
[C---:B------:R-:W-:Y:S01]  /*00b0*/  LOP3.LUT R6, R0.reuse, 0x159a55e5, RZ, 0x3c, !PT ;  /* 0x159a55e500067812 */ /* 0x040fe200078e3cff */
[C---:B------:R-:W-:Y:S02]  /*00c0*/  VIADD R4, R0.reuse, 0xd9f6dc18 ;  /* 0xd9f6dc1800047836 */ /* 0x040fe40000000000 */
[C---:B------:R-:W-:Y:S02]  /*00d0*/  VIADD R5, R0.reuse, 0x75bcd15 ;  /* 0x075bcd1500057836 */ /* 0x040fe40000000000 */
[----:B--2---:R0:W-:Y:S01]  /*00e0*/  STG.E.64 desc[UR6][R2.64+0x8], R6 ;  /* 0x0000080602007986 */ /* 0x0041e2000c101b06 */
[----:B------:R-:W-:-:S03]  /*00f0*/  VIADD R9, R0, 0x583f19 ;  /* 0x00583f1900097836 */ /* 0x000fc60000000000 */
[----:B------:R0:W-:Y:S04]  /*0100*/  STG.E.64 desc[UR6][R2.64], R4 ;  /* 0x0000000402007986 */ /* 0x0001e8000c101b06 */
[----:B------:R0:W-:Y:S01]  /*0110*/  STG.E.64 desc[UR6][R2.64+0x10], R8 ;  /* 0x0000100802007986 */ /* 0x0001e2000c101b06 */
[----:B------:R-:W-:Y:S05]  /*0120*/  @!P0 BRA `(.L_x_1) ;  /* 0x0000000c00488947 */ /* 0x000fea0003800000 */
[----:B------:R-:W-:Y:S02]  /*0130*/  IMAD.MOV.U32 R0, RZ, RZ, R13 ;  /* 0x000000ffff007224 */ /* 0x000fe400078e000d */
[----:B------:R-:W-:Y:S02]  /*0140*/  IMAD.MOV.U32 R15, RZ, RZ, RZ ;  /* 0x000000ffff0f7224 */ /* 0x000fe400078e00ff */
[----:B------:R-:W-:-:S07]  /*0150*/  IMAD.MOV.U32 R12, RZ, RZ, RZ ;  /* 0x000000ffff0c7224 */ /* 0x000fce00078e00ff */
.L_x_6:
[----:B0-----:R-:W-:-:S04]  /*0160*/  LOP3.LUT R2, R0, 0x3, RZ, 0xc0, !PT ;  /* 0x0000000300027812 */ /* 0x001fc800078ec0ff */
[----:B------:R-:W-:-:S04]  /*0170*/  ISETP.NE.U32.AND P0, PT, R2, RZ, PT ;  /* 0x000000ff0200720c */ /* 0x000fc80003f05070 */
[----:B------:R-:W-:-:S13]  /*0180*/  ISETP.NE.AND.EX P0, PT, RZ, RZ, PT, P0 ;  /* 0x000000ffff00720c */ /* 0x000fda0003f05300 */
[----:B------:R-:W-:Y:S05]  /*0190*/  @!P0 BRA `(.L_x_2) ;  /* 0x0000000c00148947 */ /* 0x000fea0003800000 */
[----:B------:R-:W0:Y:S01]  /*01a0*/  LDC.64 R6, c[0x4][RZ] ;  /* 0x01000000ff067b82 */ /* 0x000e220000000a00 */
[----:B------:R-:W-:Y:S01]  /*01b0*/  UMOV UR4, URZ ;  /* 0x000000ff00047c82 */ /* 0x000fe20008000000 */
[----:B0-----:R-:W-:-:S07]  /*01c0*/  IMAD.WIDE.U32 R6, R12, 0xc80, R6 ;  /* 0x00000c800c067825 */ /* 0x001fce00078e0006 */
.L_x_5:
[----:B0-----:R-:W-:Y:S01]  /*01d0*/  IMAD.MOV.U32 R14, RZ, RZ, RZ ;  /* 0x000000ffff0e7224 */ /* 0x001fe200078e00ff */
[----:B------:R-:W-:Y:S01]  /*01e0*/  CS2R R2, SRZ ;  /* 0x0000000000027805 */ /* 0x000fe2000001ff00 */
[----:B------:R-:W-:Y:S01]  /*01f0*/  IMAD.MOV.U32 R16, RZ, RZ, RZ ;  /* 0x000000ffff107224 */ /* 0x000fe200078e00ff */
[----:B------:R-:W-:-:S07]  /*0200*/  CS2R R4, SRZ ;  /* 0x0000000000047805 */ /* 0x000fce000001ff00 */
.L_x_4:
[----:B------:R-:W0:Y:S02]  /*0210*/  LDC.64 R8, c[0x0][0x388] ;  /* 0x0000e200ff087b82 */ /* 0x000e240000000a00 */
[----:B0-----:R-:W-:-:S04]  /*0220*/  IMAD.WIDE.U32 R10, R13, 0x30, R8 ;  /* 0x000000300d0a7825 */ /* 0x001fc800078e0008 */
[----:B------:R-:W-:-:S05]  /*0230*/  IMAD.WIDE.U32 R10, R16, 0x4, R10 ;  /* 0x00000004100a7825 */ /* 0x000fca00078e000a */
[----:B------:R0:W5:Y:S01]  /*0240*/  LDG.E R17, desc[UR6][R10.64+0x4] ;  /* 0x000004060a117981 */ /* 0x000162000c1e1900 */
[----:B------:R-:W-:-:S07]  /*0250*/  IMAD.MOV.U32 R18, RZ, RZ, RZ ;  /* 0x000000ffff127224 */ /* 0x000fce00078e00ff */
.L_x_3:
[----:B-----5:R-:W-:Y:S01]  /*0260*/  SHF.R.U32.HI R22, RZ, R18, R17 ;  /* 0x00000012ff167219 */ /* 0x020fe20000011611 */
[----:B0-----:R-:W-:-:S03]  /*0270*/  IMAD.SHL.U32 R11, R16, 0x20, RZ ;  /* 0x00000020100b7824 */ /* 0x001fc600078e00ff */
[----:B------:R-:W-:Y:S01]  /*0280*/  LOP3.LUT R19, R22, 0x1, RZ, 0xc0, !PT ;  /* 0x0000000116137812 */ /* 0x000fe200078ec0ff */
[----:B------:R-:W-:-:S03]  /*0290*/  IMAD.IADD R10, R11, 0x1, R18 ;  /* 0x000000010b0a7824 */ /* 0x000fc600078e0212 */
[----:B------:R-:W-:Y:S01]  /*02a0*/  ISETP.NE.U32.AND P0, PT, R19, 0x1, PT ;  /* 0x000000011300780c */ /* 0x000fe20003f05070 */
[----:B------:R-:W-:-:S03]  /*02b0*/  IMAD R11, R10, 0x5, RZ ;  /* 0x000000050a0b7824 */ /* 0x000fc600078e02ff */
[----:B------:R-:W-:Y:S01]  /*02c0*/  R2P PR, R22, 0x7e ;  /* 0x0000007e16007804 */ /* 0x000fe20000000000 */
[----:B------:R-:W-:-:S08]  /*02d0*/  IMAD.WIDE.U32 R10, R11, 0x4, R6 ;  /* 0x000000040b0a7825 */ /* 0x000fd000078e0006 */
[----:B------:R-:W2:Y:S04]  /*02e0*/  @!P0 LDG.E R19, desc[UR6][R10.64] ;  /* 0x000000060a138981 */ /* 0x000ea8000c1e1900 */
[----:B------:R-:W3:Y:S04]  /*02f0*/  @!P0 LDG.E R20, desc[UR6][R10.64+0x10] ;  /* 0x000010060a148981 */ /* 0x000ee8000c1e1900 */
[----:B------:R-:W4:Y:S04]  /*0300*/  @P1 LDG.E R21, desc[UR6][R10.64+0x14] ;  /* 0x000014060a151981 */ /* 0x000f28000c1e1900 */
[----:B------:R-:W4:Y:S04]  /*0310*/  @P2 LDG.E R23, desc[UR6][R10.64+0x28] ;  /* 0x000028060a172981 */ /* 0x000f28000c1e1900 */
[----:B------:R-:W4:Y:S04]  /*0320*/  @P1 LDG.E R24, desc[UR6][R10.64+0x24] ;  /* 0x000024060a181981 */ /* 0x000f28000c1e1900 */
[----:B------:R-:W4:Y:S04]  /*0330*/  @P2 LDG.E R26, desc[UR6][R10.64+0x38] ;  /* 0x000038060a1a2981 */ /* 0x000f28000c1e1900 */
[----:B------:R-:W4:Y:S04]  /*0340*/  @P3 LDG.E R25, desc[UR6][R10.64+0x3c] ;  /* 0x00003c060a193981 */ /* 0x000f28000c1e1900 */
[----:B------:R-:W4:Y:S01]  /*0350*/  @P4 LDG.E R27, desc[UR6][R10.64+0x50] ;  /* 0x000050060a1b4981 */ /* 0x000f22000c1e1900 */
[----:B--2---:R-:W-:-:S03]  /*0360*/  @!P0 LOP3.LUT R14, R14, R19, RZ, 0x3c, !PT ;  /* 0x000000130e0e8212 */ /* 0x004fc600078e3cff */
[----:B------:R-:W2:Y:S01]  /*0370*/  @!P0 LDG.E R19, desc[UR6][R10.64+0x4] ;  /* 0x000004060a138981 */ /* 0x000ea2000c1e1900 */
[----:B---3--:R-:W-:-:S03]  /*0380*/  @!P0 LOP3.LUT R3, R3, R20, RZ, 0x3c, !PT ;  /* 0x0000001403038212 */ /* 0x008fc600078e3cff */
[----:B------:R-:W3:Y:S01]  /*0390*/  @!P0 LDG.E R20, desc[UR6][R10.64+0x8] ;  /* 0x000008060a148981 */ /* 0x000ee2000c1e1900 */
[----:B----4-:R-:W-:-:S03]  /*03a0*/  @P1 LOP3.LUT R14, R14, R21, RZ, 0x3c, !PT ;  /* 0x000000150e0e1212 */ /* 0x010fc600078e3cff */
[----:B------:R-:W4:Y:S01]  /*03b0*/  @!P0 LDG.E R21, desc[UR6][R10.64+0xc] ;  /* 0x00000c060a158981 */ /* 0x000f22000c1e1900 */
[----:B------:R-:W-:-:S03]  /*03c0*/  @P2 LOP3.LUT R14, R14, R23, RZ, 0x3c, !PT ;  /* 0x000000170e0e2212 */ /* 0x000fc600078e3cff */
[----:B------:R-:W4:Y:S01]  /*03d0*/  @P1 LDG.E R23, desc[UR6][R10.64+0x18] ;  /* 0x000018060a171981 */ /* 0x000f22000c1e1900 */
[----:B------:R-:W-:-:S03]  /*03e0*/  @P1 LOP3.LUT R3, R3, R24, RZ, 0x3c, !PT ;  /* 0x0000001803031212 */ /* 0x000fc600078e3cff */
[----:B------:R-:W4:Y:S01]  /*03f0*/  @P2 LDG.E R24, desc[UR6][R10.64+0x30] ;  /* 0x000030060a182981 */ /* 0x000f22000c1e1900 */
[----:B--2---:R-:W-:-:S03]  /*0400*/  @!P0 LOP3.LUT R4, R4, R19, RZ, 0x3c, !PT ;  /* 0x0000001304048212 */ /* 0x004fc600078e3cff */
[----:B------:R-:W2:Y:S01]  /*0410*/  @P1 LDG.E R19, desc[UR6][R10.64+0x20] ;  /* 0x000020060a131981 */ /* 0x000ea2000c1e1900 */
[----:B---3--:R-:W-:-:S03]  /*0420*/  @!P0 LOP3.LUT R5, R5, R20, RZ, 0x3c, !PT ;  /* 0x0000001405058212 */ /* 0x008fc600078e3cff */
[----:B------:R-:W3:Y:S01]  /*0430*/  @P1 LDG.E R20, desc[UR6][R10.64+0x1c] ;  /* 0x00001c060a141981 */ /* 0x000ee2000c1e1900 */
[----:B----4-:R-:W-:-:S03]  /*0440*/  @!P0 LOP3.LUT R2, R2, R21, RZ, 0x3c, !PT ;  /* 0x0000001502028212 */ /* 0x010fc600078e3cff */
[----:B------:R-:W4:Y:S01]  /*0450*/  @P2 LDG.E R21, desc[UR6][R10.64+0x2c] ;  /* 0x00002c060a152981 */ /* 0x000f22000c1e1900 */
[----:B------:R-:W-:-:S03]  /*0460*/  @P1 LOP3.LUT R4, R4, R23, RZ, 0x3c, !PT ;  /* 0x0000001704041212 */ /* 0x000fc600078e3cff */
[----:B------:R-:W4:Y:S01]  /*0470*/  @P2 LDG.E R23, desc[UR6][R10.64+0x34] ;  /* 0x000034060a172981 */ /* 0x000f22000c1e1900 */
[----:B------:R-:W-:-:S03]  /*0480*/  @P2 LOP3.LUT R3, R3, R26, RZ, 0x3c, !PT ;  /* 0x0000001a03032212 */ /* 0x000fc600078e3cff */
[----:B------:R-:W4:Y:S01]  /*0490*/  @P3 LDG.E R26, desc[UR6][R10.64+0x4c] ;  /* 0x00004c060a1a3981 */ /* 0x000f22000c1e1900 */
[----:B------:R-:W-:-:S03]  /*04a0*/  @P3 LOP3.LUT R14, R14, R25, RZ, 0x3c, !PT ;  /* 0x000000190e0e3212 */ /* 0x000fc600078e3cff */
[----:B------:R-:W4:Y:S01]  /*04b0*/  @P5 LDG.E R25, desc[UR6][R10.64+0x64] ;  /* 0x000064060a195981 */ /* 0x000f22000c1e1900 */
[----:B--2---:R-:W-:-:S03]  /*04c0*/  @P1 LOP3.LUT R2, R2, R19, RZ, 0x3c, !PT ;  /* 0x0000001302021212 */ /* 0x004fc600078e3cff */
[----:B------:R-:W2:Y:S01]  /*04d0*/  @P3 LDG.E R19, desc[UR6][R10.64+0x40] ;  /* 0x000040060a133981 */ /* 0x000ea2000c1e1900 */
[----:B---3--:R-:W-:-:S03]  /*04e0*/  @P1 LOP3.LUT R5, R5, R20, RZ, 0x3c, !PT ;  /* 0x0000001405051212 */ /* 0x008fc600078e3cff */
[----:B------:R-:W3:Y:S01]  /*04f0*/  @P3 LDG.E R20, desc[UR6][R10.64+0x44] ;  /* 0x000044060a143981 */ /* 0x000ee2000c1e1900 */
[----:B------:R-:W-:-:S03]  /*0500*/  @P2 LOP3.LUT R5, R5, R24, RZ, 0x3c, !PT ;  /* 0x0000001805052212 */ /* 0x000fc600078e3cff */
[----:B------:R-:W3:Y:S01]  /*0510*/  @P4 LDG.E R24, desc[UR6][R10.64+0x58] ;  /* 0x000058060a184981 */ /* 0x000ee2000c1e1900 */
[----:B----4-:R-:W-:Y:S02]  /*0520*/  @P2 LOP3.LUT R4, R4, R21, RZ, 0x3c, !PT ;  /* 0x0000001504042212 */ /* 0x010fe400078e3cff */
[----:B------:R-:W-:Y:S01]  /*0530*/  @P2 LOP3.LUT R2, R2, R23, RZ, 0x3c, !PT ;  /* 0x0000001702022212 */ /* 0x000fe200078e3cff */
[----:B------:R-:W4:Y:S04]  /*0540*/  @P3 LDG.E R21, desc[UR6][R10.64+0x48] ;  /* 0x000048060a153981 */ /* 0x000f28000c1e1900 */
[----:B------:R-:W4:Y:S01]  /*0550*/  @P4 LDG.E R23, desc[UR6][R10.64+0x54] ;  /* 0x000054060a174981 */ /* 0x000f22000c1e1900 */
[----:B------:R-:W-:Y:S02]  /*0560*/  @P4 LOP3.LUT R14, R14, R27, RZ, 0x3c, !PT ;  /* 0x0000001b0e0e4212 */ /* 0x000fe400078e3cff */
[----:B------:R-:W-:-:S02]  /*0570*/  @P3 LOP3.LUT R3, R3, R26, RZ, 0x3c, !PT ;  /* 0x0000001a03033212 */ /* 0x000fc400078e3cff */
        /* <DEDUP_REMOVED lines=9> */
[----:B----4-:R-:W-:-:S03]  /*0610*/  @P3 LOP3.LUT R2, R2, R21, RZ, 0x3c, !PT ;  /* 0x0000001502023212 */ /* 0x010fc600078e3cff */
[----:B------:R-:W4:Y:S01]  /*0620*/  @P5 LDG.E R21, desc[UR6][R10.64+0x68] ;  /* 0x000068060a155981 */ /* 0x000f22000c1e1900 */
[----:B------:R-:W-:-:S03]  /*0630*/  @P4 LOP3.LUT R4, R4, R23, RZ, 0x3c, !PT ;  /* 0x0000001704044212 */ /* 0x000fc600078e3cff */
[----:B------:R-:W4:Y:S01]  /*0640*/  @P5 LDG.E R23, desc[UR6][R10.64+0x70] ;  /* 0x000070060a175981 */ /* 0x000f22000c1e1900 */
[----:B------:R-:W-:Y:S02]  /*0650*/  LOP3.LUT P0, RZ, R22, 0x80, RZ, 0xc0, !PT ;  /* 0x0000008016ff7812 */ /* 0x000fe4000780c0ff */
[----:B------:R-:W-:Y:S02]  /*0660*/  @P4 LOP3.LUT R3, R3, R26, RZ, 0x3c, !PT ;  /* 0x0000001a03034212 */ /* 0x000fe400078e3cff */
[----:B------:R-:W-:Y:S02]  /*0670*/  @P6 LOP3.LUT R14, R14, R25, RZ, 0x3c, !PT ;  /* 0x000000190e0e6212 */ /* 0x000fe400078e3cff */
[----:B------:R-:W4:Y:S07]  /*0680*/  @P6 LDG.E R25, desc[UR6][R10.64+0x7c] ;  /* 0x00007c060a196981 */ /* 0x000f2e000c1e1900 */
[----:B------:R-:W4:Y:S04]  /*0690*/  @P0 LDG.E R27, desc[UR6][R10.64+0x8c] ;  /* 0x00008c060a1b0981 */ /* 0x000f28000c1e1900 */
[----:B------:R-:W4:Y:S04]  /*06a0*/  @P0 LDG.E R26, desc[UR6][R10.64+0x94] ;  /* 0x000094060a1a0981 */ /* 0x000f28000c1e1900 */
        /* <DEDUP_REMOVED lines=11> */
[----:B------:R-:W-:Y:S02]  /*0760*/  @P6 LOP3.LUT R4, R4, R25, RZ, 0x3c, !PT ;  /* 0x0000001904046212 */ /* 0x000fe400078e3cff */
[----:B------:R-:W-:Y:S02]  /*0770*/  @P0 LOP3.LUT R14, R14, R27, RZ, 0x3c, !PT ;  /* 0x0000001b0e0e0212 */ /* 0x000fe400078e3cff */
[----:B--2---:R-:W-:Y:S02]  /*0780*/  @P6 LOP3.LUT R2, R2, R19, RZ, 0x3c, !PT ;  /* 0x0000001302026212 */ /* 0x004fe400078e3cff */
[----:B---3--:R-:W-:Y:S02]  /*0790*/  @P6 LOP3.LUT R5, R5, R20, RZ, 0x3c, !PT ;  /* 0x0000001405056212 */ /* 0x008fe400078e3cff */
[----:B------:R-:W-:Y:S02]  /*07a0*/  @P6 LOP3.LUT R3, R3, R24, RZ, 0x3c, !PT ;  /* 0x0000001803036212 */ /* 0x000fe400078e3cff */
[----:B------:R-:W-:-:S02]  /*07b0*/  @P0 LOP3.LUT R5, R5, R26, RZ, 0x3c, !PT ;  /* 0x0000001a05050212 */ /* 0x000fc400078e3cff */
[----:B----4-:R-:W-:Y:S02]  /*07c0*/  @P0 LOP3.LUT R4, R4, R21, RZ, 0x3c, !PT ;  /* 0x0000001504040212 */ /* 0x010fe400078e3cff */
[----:B------:R-:W-:Y:S02]  /*07d0*/  @P0 LOP3.LUT R3, R3, R28, RZ, 0x3c, !PT ;  /* 0x0000001c03030212 */ /* 0x000fe400078e3cff */
[----:B------:R-:W-:Y:S02]  /*07e0*/  @P0 LOP3.LUT R2, R2, R23, RZ, 0x3c, !PT ;  /* 0x0000001702020212 */ /* 0x000fe400078e3cff */
[----:B------:R-:W-:-:S13]  /*07f0*/  R2P PR, R22.B1, 0x7f ;  /* 0x0000007f16007804 */ /* 0x000fda0000001000 */
[----:B------:R-:W2:Y:S04]  /*0800*/  @P0 LDG.E R19, desc[UR6][R10.64+0xa0] ;  /* 0x0000a0060a130981 */ /* 0x000ea8000c1e1900 */
[----:B------:R-:W3:Y:S04]  /*0810*/  @P1 LDG.E R23, desc[UR6][R10.64+0xb4] ;  /* 0x0000b4060a171981 */ /* 0x000ee8000c1e1900 */
[----:B------:R-:W4:Y:S04]  /*0820*/  @P0 LDG.E R21, desc[UR6][R10.64+0xa4] ;  /* 0x0000a4060a150981 */ /* 0x000f28000c1e1900 */
[----:B------:R-:W4:Y:S04]  /*0830*/  @P2 LDG.E R25, desc[UR6][R10.64+0xc8] ;  /* 0x0000c8060a192981 */ /* 0x000f28000c1e1900 */
[----:B------:R-:W4:Y:S04]  /*0840*/  @P3 LDG.E R27, desc[UR6][R10.64+0xdc] ;  /* 0x0000dc060a1b3981 */ /* 0x000f28000c1e1900 */
[----:B------:R-:W4:Y:S04]  /*0850*/  @P0 LDG.E R20, desc[UR6][R10.64+0xa8] ;  /* 0x0000a8060a140981 */ /* 0x000f28000c1e1900 */
[----:B------:R-:W4:Y:S04]  /*0860*/  @P0 LDG.E R24, desc[UR6][R10.64+0xb0] ;  /* 0x0000b0060a180981 */ /* 0x000f28000c1e1900 */
[----:B------:R-:W4:Y:S04]  /*0870*/  @P4 LDG.E R29, desc[UR6][R10.64+0xf0] ;  /* 0x0000f0060a1d4981 */ /* 0x000f28000c1e1900 */
[----:B------:R-:W4:Y:S01]  /*0880*/  @P1 LDG.E R26, desc[UR6][R10.64+0xc4] ;  /* 0x0000c4060a1a1981 */ /* 0x000f22000c1e1900 */
[----:B--2---:R-:W-:-:S03]  /*0890*/  @P0 LOP3.LUT R14, R14, R19, RZ, 0x3c, !PT ;  /* 0x000000130e0e0212 */ /* 0x004fc600078e3cff */
[----:B------:R-:W2:Y:S01]  /*08a0*/  @P0 LDG.E R19, desc[UR6][R10.64+0xac] ;  /* 0x0000ac060a130981 */ /* 0x000ea2000c1e1900 */
[----:B---3--:R-:W-:-:S03]  /*08b0*/  @P1 LOP3.LUT R14, R14, R23, RZ, 0x3c, !PT ;  /* 0x000000170e0e1212 */ /* 0x008fc600078e3cff */
[----:B------:R-:W3:Y:S01]  /*08c0*/  @P1 LDG.E R23, desc[UR6][R10.64+0xc0] ;  /* 0x0000c0060a171981 */ /* 0x000ee2000c1e1900 */
[----:B----4-:R-:W-:-:S03]  /*08d0*/  @P0 LOP3.LUT R4, R4, R21, RZ, 0x3c, !PT ;  /* 0x0000001504040212 */ /* 0x010fc600078e3cff */
[----:B------:R-:W4:Y:S01]  /*08e0*/  @P1 LDG.E R21, desc[UR6][R10.64+0xb8] ;  /* 0x0000b8060a151981 */ /* 0x000f22000c1e1900 */
[----:B------:R-:W-:-:S03]  /*08f0*/  @P2 LOP3.LUT R14, R14, R25, RZ, 0x3c, !PT ;  /* 0x000000190e0e2212 */ /* 0x000fc600078e3cff */
[----:B------:R-:W4:Y:S01]  /*0900*/  @P5 LDG.E R25, desc[UR6][R10.64+0x104] ;  /* 0x000104060a195981 */ /* 0x000f22000c1e1900 */
[----:B------:R-:W-:-:S03]  /*0910*/  @P3 LOP3.LUT R14, R14, R27, RZ, 0x3c, !PT ;  /* 0x0000001b0e0e3212 */ /* 0x000fc600078e3cff */
[----:B------:R-:W4:Y:S01]  /*0920*/  @P6 LDG.E R27, desc[UR6][R10.64+0x118] ;  /* 0x000118060a1b6981 */ /* 0x000f22000c1e1900 */
[----:B------:R-:W-:-:S03]  /*0930*/  @P0 LOP3.LUT R5, R5, R20, RZ, 0x3c, !PT ;  /* 0x0000001405050212 */ /* 0x000fc600078e3cff */
[----:B------:R-:W4:Y:S01]  /*0940*/  @P1 LDG.E R20, desc[UR6][R10.64+0xbc] ;  /* 0x0000bc060a141981 */ /* 0x000f22000c1e1900 */
[----:B------:R-:W-:-:S03]  /*0950*/  @P0 LOP3.LUT R3, R3, R24, RZ, 0x3c, !PT ;  /* 0x0000001803030212 */ /* 0x000fc600078e3cff */
[----:B------:R-:W4:Y:S01]  /*0960*/  @P2 LDG.E R24, desc[UR6][R10.64+0xd8] ;  /* 0x0000d8060a182981 */ /* 0x000f22000c1e1900 */
[----:B------:R-:W-:Y:S02]  /*0970*/  @P4 LOP3.LUT R14, R14, R29, RZ, 0x3c, !PT ;  /* 0x0000001d0e0e4212 */ /* 0x000fe400078e3cff */
[----:B------:R-:W-:Y:S02]  /*0980*/  @P1 LOP3.LUT R3, R3, R26, RZ, 0x3c, !PT ;  /* 0x0000001a03031212 */ /* 0x000fe400078e3cff */
[----:B------:R-:W4:Y:S01]  /*0990*/  @P3 LDG.E R26, desc[UR6][R10.64+0xe4] ;  /* 0x0000e4060a1a3981 */ /* 0x000f22000c1e1900 */
[----:B--2---:R-:W-:Y:S02]  /*09a0*/  @P0 LOP3.LUT R2, R2, R19, RZ, 0x3c, !PT ;  /* 0x0000001302020212 */ /* 0x004fe400078e3cff */
[----:B------:R-:W-:Y:S01]  /*09b0*/  LOP3.LUT P0, RZ, R22, 0x8000, RZ, 0xc0, !PT ;  /* 0x0000800016ff7812 */ /* 0x000fe2000780c0ff */
[----:B------:R-:W2:Y:S01]  /*09c0*/  @P2 LDG.E R19, desc[UR6][R10.64+0xcc] ;  /* 0x0000cc060a132981 */ /* 0x000ea2000c1e1900 */
[----:B---3--:R-:W-:-:S03]  /*09d0*/  @P1 LOP3.LUT R2, R2, R23, RZ, 0x3c, !PT ;  /* 0x0000001702021212 */ /* 0x008fc600078e3cff */
[----:B------:R-:W3:Y:S01]  /*09e0*/  @P2 LDG.E R22, desc[UR6][R10.64+0xd0] ;  /* 0x0000d0060a162981 */ /* 0x000ee2000c1e1900 */
[----:B----4-:R-:W-:-:S03]  /*09f0*/  @P1 LOP3.LUT R4, R4, R21, RZ, 0x3c, !PT ;  /* 0x0000001504041212 */ /* 0x010fc600078e3cff */
[----:B------:R-:W4:Y:S01]  /*0a00*/  @P2 LDG.E R21, desc[UR6][R10.64+0xd4] ;  /* 0x0000d4060a152981 */ /* 0x000f22000c1e1900 */
[----:B------:R-:W-:-:S03]  /*0a10*/  @P5 LOP3.LUT R14, R14, R25, RZ, 0x3c, !PT ;  /* 0x000000190e0e5212 */ /* 0x000fc600078e3cff */
[----:B------:R-:W4:Y:S04]  /*0a20*/  @P3 LDG.E R23, desc[UR6][R10.64+0xe0] ;  /* 0x0000e0060a173981 */ /* 0x000f28000c1e1900 */
[----:B------:R-:W4:Y:S01]  /*0a30*/  @P3 LDG.E R25, desc[UR6][R10.64+0xe8] ;  /* 0x0000e8060a193981 */ /* 0x000f22000c1e1900 */
[----:B------:R-:W-:-:S03]  /*0a40*/  @P1 LOP3.LUT R5, R5, R20, RZ, 0x3c, !PT ;  /* 0x0000001405051212 */ /* 0x000fc600078e3cff */
[----:B------:R-:W4:Y:S01]  /*0a50*/  @P3 LDG.E R20, desc[UR6][R10.64+0xec] ;  /* 0x0000ec060a143981 */ /* 0x000f22000c1e1900 */
[----:B------:R-:W-:-:S03]  /*0a60*/  @P2 LOP3.LUT R3, R3, R24, RZ, 0x3c, !PT ;  /* 0x0000001803032212 */ /* 0x000fc600078e3cff */
        /* <DEDUP_REMOVED lines=8> */
[----:B------:R-:W-:Y:S02]  /*0af0*/  @P3 LOP3.LUT R5, R5, R26, RZ, 0x3c, !PT ;  /* 0x0000001a05053212 */ /* 0x000fe400078e3cff */
[----:B------:R-:W-:Y:S01]  /*0b00*/  @P3 LOP3.LUT R4, R4, R23, RZ, 0x3c, !PT ;  /* 0x0000001704043212 */ /* 0x000fe200078e3cff */
[----:B------:R-:W4:Y:S01]  /*0b10*/  @P5 LDG.E R26, desc[UR6][R10.64+0x10c] ;  /* 0x00010c060a1a5981 */ /* 0x000f22000c1e1900 */
[----:B------:R-:W-:-:S03]  /*0b20*/  @P3 LOP3.LUT R2, R2, R25, RZ, 0x3c, !PT ;  /* 0x0000001902023212 */ /* 0x000fc600078e3cff */
[----:B------:R-:W4:Y:S04]  /*0b30*/  @P5 LDG.E R23, desc[UR6][R10.64+0x108] ;  /* 0x000108060a175981 */ /* 0x000f28000c1e1900 */
        /* <DEDUP_REMOVED lines=19> */
[----:B------:R-:W-:-:S05]  /*0c70*/  VIADD R18, R18, 0x10 ;  /* 0x0000001012127836 */ /* 0x000fca0000000000 */
[----:B------:R-:W-:Y:S02]  /*0c80*/  ISETP.NE.AND P1, PT, R18, 0x20, PT ;  /* 0x000000201200780c */ /* 0x000fe40003f25270 */
[----:B------:R-:W-:-:S04]  /*0c90*/  @P5 LOP3.LUT R3, R3, R20, RZ, 0x3c, !PT ;  /* 0x0000001403035212 */ /* 0x000fc800078e3cff */
[----:B------:R-:W-:Y:S02]  /*0ca0*/  @P6 LOP3.LUT R3, R3, R24, RZ, 0x3c, !PT ;  /* 0x0000001803036212 */ /* 0x000fe400078e3cff */
[----:B------:R-:W-:Y:S02]  /*0cb0*/  @P0 LOP3.LUT R14, R14, R27, RZ, 0x3c, !PT ;  /* 0x0000001b0e0e0212 */ /* 0x000fe400078e3cff */
[----:B------:R-:W-:Y:S02]  /*0cc0*/  @P0 LOP3.LUT R3, R3, R28, RZ, 0x3c, !PT ;  /* 0x0000001c03030212 */ /* 0x000fe400078e3cff */
[----:B--2---:R-:W-:Y:S02]  /*0cd0*/  @P6 LOP3.LUT R4, R4, R19, RZ, 0x3c, !PT ;  /* 0x0000001304046212 */ /* 0x004fe400078e3cff */
[----:B---3--:R-:W-:Y:S02]  /*0ce0*/  @P6 LOP3.LUT R5, R5, R22, RZ, 0x3c, !PT ;  /* 0x0000001605056212 */ /* 0x008fe400078e3cff */
[----:B----4-:R-:W-:-:S02]  /*0cf0*/  @P6 LOP3.LUT R2, R2, R21, RZ, 0x3c, !PT ;  /* 0x0000001502026212 */ /* 0x010fc400078e3cff */
[----:B------:R-:W-:Y:S02]  /*0d00*/  @P0 LOP3.LUT R5, R5, R26, RZ, 0x3c, !PT ;  /* 0x0000001a05050212 */ /* 0x000fe400078e3cff */
[----:B------:R-:W-:Y:S02]  /*0d10*/  @P0 LOP3.LUT R4, R4, R23, RZ, 0x3c, !PT ;  /* 0x0000001704040212 */ /* 0x000fe400078e3cff */
[----:B------:R-:W-:Y:S01]  /*0d20*/  @P0 LOP3.LUT R2, R2, R25, RZ, 0x3c, !PT ;  /* 0x0000001902020212 */ /* 0x000fe200078e3cff */
[----:B------:R-:W-:Y:S06]  /*0d30*/  @P1 BRA `(.L_x_3) ;  /* 0xfffffff400481947 */ /* 0x000fec000383ffff */
[----:B------:R-:W-:-:S05]  /*0d40*/  VIADD R16, R16, 0x1 ;  /* 0x0000000110107836 */ /* 0x000fca0000000000 */
[----:B------:R-:W-:-:S13]  /*0d50*/  ISETP.NE.AND P0, PT, R16, 0x5, PT ;  /* 0x000000051000780c */ /* 0x000fda0003f05270 */
[----:B------:R-:W-:Y:S05]  /*0d60*/  @P0 BRA `(.L_x_4) ;  /* 0xfffffff400280947 */ /* 0x000fea000383ffff */
[----:B------:R-:W-:Y:S01]  /*0d70*/  UIADD3 UR4, UPT, UPT, UR4, 0x1, URZ ;  /* 0x0000000104047890 */ /* 0x000fe2000fffe0ff */
[----:B------:R-:W-:Y:S01]  /*0d80*/  LOP3.LUT R10, R0, 0x3, RZ, 0xc0, !PT ;  /* 0x00000003000a7812 */ /* 0x000fe200078ec0ff */
[----:B------:R-:W-:-:S04]  /*0d90*/  IMAD.WIDE.U32 R8, R13, 0x30, R8 ;  /* 0x000000300d087825 */ /* 0x000fc800078e0008 */
[----:B------:R-:W-:Y:S01]  /*0da0*/  ISETP.LE.U32.AND P0, PT, R10, UR4, PT ;  /* 0x000000040a007c0c */ /* 0x000fe2000bf03070 */
[----:B------:R0:W-:Y:S04]  /*0db0*/  STG.E.64 desc[UR6][R8.64+0x8], R4 ;  /* 0x0000080408007986 */ /* 0x0001e8000c101b06 */
[----:B------:R0:W-:Y:S04]  /*0dc0*/  STG.E.64 desc[UR6][R8.64+0x10], R2 ;  /* 0x0000100208007986 */ /* 0x0001e8000c101b06 */
[----:B------:R0:W-:Y:S04]  /*0dd0*/  STG.E desc[UR6][R8.64+0x4], R14 ;  /* 0x0000040e08007986 */ /* 0x0001e8000c101906 */
[----:B------:R-:W-:Y:S05]  /*0de0*/  @!P0 BRA `(.L_x_5) ;  /* 0xfffffff000f88947 */ /* 0x000fea000383ffff */
.L_x_2:
[----:B------:R-:W-:Y:S01]  /*0df0*/  ISETP.GT.U32.AND P0, PT, R0, 0x3, PT ;  /* 0x000000030000780c */ /* 0x000fe20003f04070 */
[----:B------:R-:W-:Y:S01]  /*0e00*/  VIADD R12, R12, 0x1 ;  /* 0x000000010c0c7836 */ /* 0x000fe20000000000 */
[--C-:B------:R-:W-:Y:S02]  /*0e10*/  SHF.R.U64 R0, R0, 0x2, R15.reuse ;  /* 0x0000000200007819 */ /* 0x100fe4000000120f */
[----:B------:R-:W-:Y:S02]  /*0e20*/  ISETP.GT.U32.AND.EX P0, PT, R15, RZ, PT, P0 ;  /* 0x000000ff0f00720c */ /* 0x000fe40003f04100 */
[----:B------:R-:W-:-:S11]  /*0e30*/  SHF.R.U32.HI R15, RZ, 0x2, R15 ;  /* 0x00000002ff0f7819 */ /* 0x000fd6000001160f */
[----:B------:R-:W-:Y:S05]  /*0e40*/  @P0 BRA `(.L_x_6) ;  /* 0xfffffff000c40947 */ /* 0x000fea000383ffff */
.L_x_1:
[----:B0-----:R-:W0:Y:S02]  /*0e50*/  LDC.64 R2, c[0x0][0x388] ;  /* 0x0000e200ff027b82 */ /* 0x001e240000000a00 */
[----:B0-----:R-:W-:-:S05]  /*0e60*/  IMAD.WIDE.U32 R2, R13, 0x30, R2 ;  /* 0x000000300d027825 */ /* 0x001fca00078e0002 */
[----:B------:R-:W-:Y:S04]  /*0e70*/  STG.E.64 desc[UR6][R2.64+0x18], RZ ;  /* 0x000018ff02007986 */ /* 0x000fe8000c101b06 */
[----:B------:R-:W-:Y:S04]  /*0e80*/  STG.E desc[UR6][R2.64+0x20], RZ ;  /* 0x000020ff02007986 */ /* 0x000fe8000c101906 */
[----:B------:R-:W-:Y:S01]  /*0e90*/  STG.E.64 desc[UR6][R2.64+0x28], RZ ;  /* 0x000028ff02007986 */ /* 0x000fe2000c101b06 */
[----:B------:R-:W-:Y:S05]  /*0ea0*/  EXIT ;  /* 0x000000000000794d */ /* 0x000fea0003800000 */
.L_x_7:
        /* <DEDUP_REMOVED lines=13> */
.L_x_9:


//--------------------- .nv.global.init           --------------------------
	.section	.nv.global.init,"aw",@progbits
	.align	4
.nv.global.init:
	.type		mrg32k3aM1SubSeq,@object
	.size		mrg32k3aM1SubSeq,(mrg32k3aM2SubSeq - mrg32k3aM1SubSeq)
mrg32k3aM1SubSeq:
        /*0000*/ 	.byte	0x0b, 0xcc, 0xee, 0x04, 0x73, 0x29, 0x8b, 0x6f, 0xf6, 0x53, 0x03, 0xf6, 0x23, 0xf6, 0xea, 0xda
        /* <DEDUP_REMOVED lines=125> */
	.type		mrg32k3aM2SubSeq,@object
	.size		mrg32k3aM2SubSeq,(mrg32k3aM1 - mrg32k3aM2SubSeq)
mrg32k3aM2SubSeq:
        /* <DEDUP_REMOVED lines=126> */
	.type		mrg32k3aM1,@object
	.size		mrg32k3aM1,(mrg32k3aM1Seq - mrg32k3aM1)
mrg32k3aM1:
        /* <DEDUP_REMOVED lines=144> */
	.type		mrg32k3aM1Seq,@object
	.size		mrg32k3aM1Seq,(mrg32k3aM2 - mrg32k3aM1Seq)
mrg32k3aM1Seq:
        /* <DEDUP_REMOVED lines=144> */
	.type		mrg32k3aM2,@object
	.size		mrg32k3aM2,(mrg32k3aM2Seq - mrg32k3aM2)
mrg32k3aM2:
        /* <DEDUP_REMOVED lines=144> */
	.type		mrg32k3aM2Seq,@object
	.size		mrg32k3aM2Seq,(precalc_xorwow_matrix - mrg32k3aM2Seq)
mrg32k3aM2Seq:
        /* <DEDUP_REMOVED lines=144> */
	.type		precalc_xorwow_matrix,@object
	.size		precalc_xorwow_matrix,(precalc_xorwow_offset_matrix - precalc_xorwow_matrix)
precalc_xorwow_matrix:
        /* <DEDUP_REMOVED lines=6400> */
	.type		precalc_xorwow_offset_matrix,@object
	.size		precalc_xorwow_offset_matrix,(.L_1 - precalc_xorwow_offset_matrix)
precalc_xorwow_offset_matrix:
        /* <DEDUP_REMOVED lines=6400> */
.L_1:


//--------------------- .nv.shared.reserved.0     --------------------------
	.section	.nv.shared.reserved.0,"aw",@nobits
	.weak		__nv_reservedSMEM_offset_0_alias
	.size		__nv_reservedSMEM_offset_0_alias, 0, 64
	.other		__nv_reservedSMEM_offset_0_alias,@"STO_CUDA_RESERVED_SHARED STV_DEFAULT"
__nv_reservedSMEM_offset_0_alias:
	.zero		0
	.zero		64


//--------------------- .nv.constant0._Z7randomsP17curandStateXORWOWPj --------------------------
	.section	.nv.constant0._Z7randomsP17curandStateXORWOWPj,"a",@progbits
	.sectionflags	@""
	.align	4
.nv.constant0._Z7randomsP17curandStateXORWOWPj:
	.zero		912


//--------------------- .nv.constant0._Z4initjP17curandStateXORWOW --------------------------
	.section	.nv.constant0._Z4initjP17curandStateXORWOW,"a",@progbits
	.sectionflags	@""
	.align	4
.nv.constant0._Z4initjP17curandStateXORWOW:
	.zero		912


//--------------------- SYMBOLS --------------------------

	.type		.nv.reservedSmem.offset0,@object
	.size		.nv.reservedSmem.offset0,0x4
